//
// Generated by NVIDIA NVVM Compiler
//
// Compiler Build ID: CL-36424714
// Cuda compilation tools, release 13.0, V13.0.88
// Based on NVVM 20.0.0
//

.version 9.0
.target sm_100
.address_size 64

	// .globl	_Z6matmulPfjjS_jjS_
// _ZZ6matmulPfjjS_jjS_E8mat1Tile has been demoted
// _ZZ6matmulPfjjS_jjS_E8mat2Tile has been demoted

.visible .entry _Z6matmulPfjjS_jjS_(
	.param .u64 .ptr .align 1 _Z6matmulPfjjS_jjS__param_0,
	.param .u32 _Z6matmulPfjjS_jjS__param_1,
	.param .u32 _Z6matmulPfjjS_jjS__param_2,
	.param .u64 .ptr .align 1 _Z6matmulPfjjS_jjS__param_3,
	.param .u32 _Z6matmulPfjjS_jjS__param_4,
	.param .u32 _Z6matmulPfjjS_jjS__param_5,
	.param .u64 .ptr .align 1 _Z6matmulPfjjS_jjS__param_6
)
{
	.reg .pred 	%p<12>;
	.reg .b32 	%r<43>;
	.reg .b32 	%f<111>;
	.reg .b64 	%rd<13>;
	// demoted variable
	.shared .align 4 .b8 _ZZ6matmulPfjjS_jjS_E8mat1Tile[4096];
	// demoted variable
	.shared .align 4 .b8 _ZZ6matmulPfjjS_jjS_E8mat2Tile[4096];
	ld.param.u64 	%rd3, [_Z6matmulPfjjS_jjS__param_0];
	ld.param.u32 	%r24, [_Z6matmulPfjjS_jjS__param_1];
	ld.param.u32 	%r25, [_Z6matmulPfjjS_jjS__param_2];
	ld.param.u64 	%rd4, [_Z6matmulPfjjS_jjS__param_3];
	ld.param.u32 	%r26, [_Z6matmulPfjjS_jjS__param_4];
	ld.param.u32 	%r27, [_Z6matmulPfjjS_jjS__param_5];
	ld.param.u64 	%rd5, [_Z6matmulPfjjS_jjS__param_6];
	mov.u32 	%r38, %tid.x;
	mov.u32 	%r28, %ntid.x;
	mov.u32 	%r29, %ctaid.x;
	mad.lo.s32 	%r2, %r28, %r29, %r38;
	mov.u32 	%r40, %tid.y;
	mov.u32 	%r30, %ntid.y;
	mov.u32 	%r31, %ctaid.y;
	mad.lo.s32 	%r4, %r30, %r31, %r40;
	add.s32 	%r5, %r25, 31;
	setp.lt.u32 	%p1, %r5, 32;
	mov.f32 	%f110, 0f00000000;
	@%p1 bra 	$L__BB0_7;
	shl.b32 	%r32, %r40, 7;
	mov.u32 	%r33, _ZZ6matmulPfjjS_jjS_E8mat1Tile;
	add.s32 	%r6, %r33, %r32;
	shl.b32 	%r34, %r38, 2;
	add.s32 	%r7, %r6, %r34;
	mov.u32 	%r35, _ZZ6matmulPfjjS_jjS_E8mat2Tile;
	add.s32 	%r9, %r35, %r34;
	add.s32 	%r8, %r9, %r32;
	shr.u32 	%r36, %r5, 5;
	neg.s32 	%r42, %r36;
	mad.lo.s32 	%r41, %r40, %r27, %r2;
	shl.b32 	%r12, %r27, 5;
	mad.lo.s32 	%r39, %r25, %r4, %r38;
	cvta.to.global.u64 	%rd1, %rd3;
	cvta.to.global.u64 	%rd2, %rd4;
	mov.f32 	%f110, 0f00000000;
$L__BB0_2:
	setp.ge.u32 	%p2, %r4, %r24;
	setp.ge.u32 	%p3, %r38, %r25;
	mov.f32 	%f108, 0f00000000;
	or.pred  	%p4, %p3, %p2;
	@%p4 bra 	$L__BB0_4;
	mul.wide.u32 	%rd6, %r39, 4;
	add.s64 	%rd7, %rd1, %rd6;
	ld.global.f32 	%f108, [%rd7];
$L__BB0_4:
	setp.ge.u32 	%p5, %r2, %r27;
	st.shared.f32 	[%r7], %f108;
	setp.ge.u32 	%p6, %r40, %r26;
	mov.f32 	%f109, 0f00000000;
	or.pred  	%p7, %p5, %p6;
	@%p7 bra 	$L__BB0_6;
	mul.wide.u32 	%rd8, %r41, 4;
	add.s64 	%rd9, %rd2, %rd8;
	ld.global.f32 	%f109, [%rd9];
$L__BB0_6:
	st.shared.f32 	[%r8], %f109;
	bar.sync 	0;
	ld.shared.f32 	%f12, [%r6];
	ld.shared.f32 	%f13, [%r9];
	fma.rn.f32 	%f14, %f12, %f13, %f110;
	ld.shared.f32 	%f15, [%r6+4];
	ld.shared.f32 	%f16, [%r9+128];
	fma.rn.f32 	%f17, %f15, %f16, %f14;
	ld.shared.f32 	%f18, [%r6+8];
	ld.shared.f32 	%f19, [%r9+256];
	fma.rn.f32 	%f20, %f18, %f19, %f17;
	ld.shared.f32 	%f21, [%r6+12];
	ld.shared.f32 	%f22, [%r9+384];
	fma.rn.f32 	%f23, %f21, %f22, %f20;
	ld.shared.f32 	%f24, [%r6+16];
	ld.shared.f32 	%f25, [%r9+512];
	fma.rn.f32 	%f26, %f24, %f25, %f23;
	ld.shared.f32 	%f27, [%r6+20];
	ld.shared.f32 	%f28, [%r9+640];
	fma.rn.f32 	%f29, %f27, %f28, %f26;
	ld.shared.f32 	%f30, [%r6+24];
	ld.shared.f32 	%f31, [%r9+768];
	fma.rn.f32 	%f32, %f30, %f31, %f29;
	ld.shared.f32 	%f33, [%r6+28];
	ld.shared.f32 	%f34, [%r9+896];
	fma.rn.f32 	%f35, %f33, %f34, %f32;
	ld.shared.f32 	%f36, [%r6+32];
	ld.shared.f32 	%f37, [%r9+1024];
	fma.rn.f32 	%f38, %f36, %f37, %f35;
	ld.shared.f32 	%f39, [%r6+36];
	ld.shared.f32 	%f40, [%r9+1152];
	fma.rn.f32 	%f41, %f39, %f40, %f38;
	ld.shared.f32 	%f42, [%r6+40];
	ld.shared.f32 	%f43, [%r9+1280];
	fma.rn.f32 	%f44, %f42, %f43, %f41;
	ld.shared.f32 	%f45, [%r6+44];
	ld.shared.f32 	%f46, [%r9+1408];
	fma.rn.f32 	%f47, %f45, %f46, %f44;
	ld.shared.f32 	%f48, [%r6+48];
	ld.shared.f32 	%f49, [%r9+1536];
	fma.rn.f32 	%f50, %f48, %f49, %f47;
	ld.shared.f32 	%f51, [%r6+52];
	ld.shared.f32 	%f52, [%r9+1664];
	fma.rn.f32 	%f53, %f51, %f52, %f50;
	ld.shared.f32 	%f54, [%r6+56];
	ld.shared.f32 	%f55, [%r9+1792];
	fma.rn.f32 	%f56, %f54, %f55, %f53;
	ld.shared.f32 	%f57, [%r6+60];
	ld.shared.f32 	%f58, [%r9+1920];
	fma.rn.f32 	%f59, %f57, %f58, %f56;
	ld.shared.f32 	%f60, [%r6+64];
	ld.shared.f32 	%f61, [%r9+2048];
	fma.rn.f32 	%f62, %f60, %f61, %f59;
	ld.shared.f32 	%f63, [%r6+68];
	ld.shared.f32 	%f64, [%r9+2176];
	fma.rn.f32 	%f65, %f63, %f64, %f62;
	ld.shared.f32 	%f66, [%r6+72];
	ld.shared.f32 	%f67, [%r9+2304];
	fma.rn.f32 	%f68, %f66, %f67, %f65;
	ld.shared.f32 	%f69, [%r6+76];
	ld.shared.f32 	%f70, [%r9+2432];
	fma.rn.f32 	%f71, %f69, %f70, %f68;
	ld.shared.f32 	%f72, [%r6+80];
	ld.shared.f32 	%f73, [%r9+2560];
	fma.rn.f32 	%f74, %f72, %f73, %f71;
	ld.shared.f32 	%f75, [%r6+84];
	ld.shared.f32 	%f76, [%r9+2688];
	fma.rn.f32 	%f77, %f75, %f76, %f74;
	ld.shared.f32 	%f78, [%r6+88];
	ld.shared.f32 	%f79, [%r9+2816];
	fma.rn.f32 	%f80, %f78, %f79, %f77;
	ld.shared.f32 	%f81, [%r6+92];
	ld.shared.f32 	%f82, [%r9+2944];
	fma.rn.f32 	%f83, %f81, %f82, %f80;
	ld.shared.f32 	%f84, [%r6+96];
	ld.shared.f32 	%f85, [%r9+3072];
	fma.rn.f32 	%f86, %f84, %f85, %f83;
	ld.shared.f32 	%f87, [%r6+100];
	ld.shared.f32 	%f88, [%r9+3200];
	fma.rn.f32 	%f89, %f87, %f88, %f86;
	ld.shared.f32 	%f90, [%r6+104];
	ld.shared.f32 	%f91, [%r9+3328];
	fma.rn.f32 	%f92, %f90, %f91, %f89;
	ld.shared.f32 	%f93, [%r6+108];
	ld.shared.f32 	%f94, [%r9+3456];
	fma.rn.f32 	%f95, %f93, %f94, %f92;
	ld.shared.f32 	%f96, [%r6+112];
	ld.shared.f32 	%f97, [%r9+3584];
	fma.rn.f32 	%f98, %f96, %f97, %f95;
	ld.shared.f32 	%f99, [%r6+116];
	ld.shared.f32 	%f100, [%r9+3712];
	fma.rn.f32 	%f101, %f99, %f100, %f98;
	ld.shared.f32 	%f102, [%r6+120];
	ld.shared.f32 	%f103, [%r9+3840];
	fma.rn.f32 	%f104, %f102, %f103, %f101;
	ld.shared.f32 	%f105, [%r6+124];
	ld.shared.f32 	%f106, [%r9+3968];
	fma.rn.f32 	%f110, %f105, %f106, %f104;
	bar.sync 	0;
	add.s32 	%r42, %r42, 1;
	setp.ne.s32 	%p8, %r42, 0;
	add.s32 	%r41, %r41, %r12;
	add.s32 	%r40, %r40, 32;
	add.s32 	%r39, %r39, 32;
	add.s32 	%r38, %r38, 32;
	@%p8 bra 	$L__BB0_2;
$L__BB0_7:
	setp.ge.u32 	%p9, %r4, %r24;
	setp.ge.u32 	%p10, %r2, %r27;
	or.pred  	%p11, %p9, %p10;
	@%p11 bra 	$L__BB0_9;
	mad.lo.s32 	%r37, %r27, %r4, %r2;
	cvta.to.global.u64 	%rd10, %rd5;
	mul.wide.u32 	%rd11, %r37, 4;
	add.s64 	%rd12, %rd10, %rd11;
	st.global.f32 	[%rd12], %f110;
$L__BB0_9:
	ret;

}


// ===== COMPILED SASS (sm_100) =====

	.target	sm_100

	.elftype	@"ET_EXEC"


//--------------------- .note.nv.tkinfo           --------------------------
	.section	.note.nv.tkinfo,"",@"SHT_NOTE"
	.sectionflags	@"SHF_NOTE_NV_TKINFO"
	.tkinfo
        /*0018*/ 	.word	0x00000002
        /*0030*/ 	.string	""
        /*0030*/ 	.string	"ptxas"
        /*0030*/ 	.string	"Cuda compilation tools, release 13.0, V13.0.88"
        /*0030*/ 	.string	"Build cuda_13.0.r13.0/compiler.36424714_0"
        /*0030*/ 	.string	"-arch sm_100 -m 64 "



//--------------------- .note.nv.cuinfo           --------------------------
	.section	.note.nv.cuinfo,"",@"SHT_NOTE"
	.sectionflags	@"SHF_NOTE_NV_CUINFO"
        /*0018*/ 	.short	0x0002
        /*001a*/ 	.short	0x0064
        /*001c*/ 	.short	0x0082
	.zero		2


//--------------------- .nv.info                  --------------------------
	.section	.nv.info,"",@"SHT_CUDA_INFO"
	.align	4


	//----- nvinfo : EIATTR_REGCOUNT
	.align		4
        /*0000*/ 	.byte	0x04, 0x2f
        /*0002*/ 	.short	(.L_1 - .L_0)
	.align		4
.L_0:
        /*0004*/ 	.word	index@(_Z6matmulPfjjS_jjS_)
        /*0008*/ 	.word	0x00000020


	//----- nvinfo : EIATTR_FRAME_SIZE
	.align		4
.L_1:
        /*000c*/ 	.byte	0x04, 0x11
        /*000e*/ 	.short	(.L_3 - .L_2)
	.align		4
.L_2:
        /*0010*/ 	.word	index@(_Z6matmulPfjjS_jjS_)
        /*0014*/ 	.word	0x00000000


	//----- nvinfo : EIATTR_MIN_STACK_SIZE
	.align		4
.L_3:
        /*0018*/ 	.byte	0x04, 0x12
        /*001a*/ 	.short	(.L_5 - .L_4)
	.align		4
.L_4:
        /*001c*/ 	.word	index@(_Z6matmulPfjjS_jjS_)
        /*0020*/ 	.word	0x00000000
.L_5:


//--------------------- .nv.compat                --------------------------
	.section	.nv.compat,"",@"SHT_CUDA_COMPAT_INFO"
	.align	4
        /*0000*/ 	.byte	0x02, 0x09, 0x00, 0x00, 0x02, 0x02, 0x01, 0x00, 0x02, 0x05, 0x05, 0x00, 0x03, 0x07, 0x01, 0x01
        /*0010*/ 	.byte	0x02, 0x03, 0x00, 0x00, 0x02, 0x06, 0x01, 0x00, 0x04, 0x0b, 0x08, 0x00, 0x09, 0x00, 0x00, 0x00
        /*0020*/ 	.byte	0x00, 0x00, 0x00, 0x00


//--------------------- .nv.info._Z6matmulPfjjS_jjS_ --------------------------
	.section	.nv.info._Z6matmulPfjjS_jjS_,"",@"SHT_CUDA_INFO"
	.sectionflags	@""
	.align	4


	//----- nvinfo : EIATTR_CUDA_API_VERSION
	.align		4
        /*0000*/ 	.byte	0x04, 0x37
        /*0002*/ 	.short	(.L_7 - .L_6)
.L_6:
        /*0004*/ 	.word	0x00000082


	//----- nvinfo : EIATTR_KPARAM_INFO
	.align		4
.L_7:
        /*0008*/ 	.byte	0x04, 0x17
        /*000a*/ 	.short	(.L_9 - .L_8)
.L_8:
        /*000c*/ 	.word	0x00000000
        /*0010*/ 	.short	0x0006
        /*0012*/ 	.short	0x0020
        /*0014*/ 	.byte	0x00, 0xf5, 0x21, 0x00


	//----- nvinfo : EIATTR_KPARAM_INFO
	.align		4
.L_9:
        /*0018*/ 	.byte	0x04, 0x17
        /*001a*/ 	.short	(.L_11 - .L_10)
.L_10:
        /*001c*/ 	.word	0x00000000
        /*0020*/ 	.short	0x0005
        /*0022*/ 	.short	0x001c
        /*0024*/ 	.byte	0x00, 0xf0, 0x11, 0x00


	//----- nvinfo : EIATTR_KPARAM_INFO
	.align		4
.L_11:
        /*0028*/ 	.byte	0x04, 0x17
        /*002a*/ 	.short	(.L_13 - .L_12)
.L_12:
        /*002c*/ 	.word	0x00000000
        /*0030*/ 	.short	0x0004
        /*0032*/ 	.short	0x0018
        /*0034*/ 	.byte	0x00, 0xf0, 0x11, 0x00


	//----- nvinfo : EIATTR_KPARAM_INFO
	.align		4
.L_13:
        /*0038*/ 	.byte	0x04, 0x17
        /*003a*/ 	.short	(.L_15 - .L_14)
.L_14:
        /*003c*/ 	.word	0x00000000
        /*0040*/ 	.short	0x0003
        /*0042*/ 	.short	0x0010
        /*0044*/ 	.byte	0x00, 0xf5, 0x21, 0x00


	//----- nvinfo : EIATTR_KPARAM_INFO
	.align		4
.L_15:
        /*0048*/ 	.byte	0x04, 0x17
        /*004a*/ 	.short	(.L_17 - .L_16)
.L_16:
        /*004c*/ 	.word	0x00000000
        /*0050*/ 	.short	0x0002
        /*0052*/ 	.short	0x000c
        /*0054*/ 	.byte	0x00, 0xf0, 0x11, 0x00


	//----- nvinfo : EIATTR_KPARAM_INFO
	.align		4
.L_17:
        /*0058*/ 	.byte	0x04, 0x17
        /*005a*/ 	.short	(.L_19 - .L_18)
.L_18:
        /*005c*/ 	.word	0x00000000
        /*0060*/ 	.short	0x0001
        /*0062*/ 	.short	0x0008
        /*0064*/ 	.byte	0x00, 0xf0, 0x11, 0x00


	//----- nvinfo : EIATTR_KPARAM_INFO
	.align		4
.L_19:
        /*0068*/ 	.byte	0x04, 0x17
        /*006a*/ 	.short	(.L_21 - .L_20)
.L_20:
        /*006c*/ 	.word	0x00000000
        /*0070*/ 	.short	0x0000
        /*0072*/ 	.short	0x0000
        /*0074*/ 	.byte	0x00, 0xf5, 0x21, 0x00


	//----- nvinfo : EIATTR_SPARSE_MMA_MASK
	.align		4
.L_21:
        /*0078*/ 	.byte	0x03, 0x50
        /*007a*/ 	.short	0x0000


	//----- nvinfo : EIATTR_MAXREG_COUNT
	.align		4
        /*007c*/ 	.byte	0x03, 0x1b
        /*007e*/ 	.short	0x00ff


	//----- nvinfo : EIATTR_NUM_BARRIERS
	.align		4
        /*0080*/ 	.byte	0x02, 0x4c
        /*0082*/ 	.byte	0x01
	.zero		1


	//----- nvinfo : EIATTR_MERCURY_ISA_VERSION
	.align		4
        /*0084*/ 	.byte	0x03, 0x5f
        /*0086*/ 	.short	0x0101


	//----- nvinfo : EIATTR_VRC_CTA_INIT_COUNT
	.align		4
        /*0088*/ 	.byte	0x02, 0x4a
	.zero		1
	.zero		1


	//----- nvinfo : EIATTR_EXIT_INSTR_OFFSETS
	.align		4
        /*008c*/ 	.byte	0x04, 0x1c
        /*008e*/ 	.short	(.L_23 - .L_22)


	//   ....[0]....
.L_22:
        /*0090*/ 	.word	0x00000840


	//   ....[1]....
        /*0094*/ 	.word	0x00000890


	//----- nvinfo : EIATTR_CBANK_PARAM_SIZE
	.align		4
.L_23:
        /*0098*/ 	.byte	0x03, 0x19
        /*009a*/ 	.short	0x0028


	//----- nvinfo : EIATTR_PARAM_CBANK
	.align		4
        /*009c*/ 	.byte	0x04, 0x0a
        /*009e*/ 	.short	(.L_25 - .L_24)
	.align		4
.L_24:
        /*00a0*/ 	.word	index@(.nv.constant0._Z6matmulPfjjS_jjS_)
        /*00a4*/ 	.short	0x0380
        /*00a6*/ 	.short	0x0028


	//----- nvinfo : EIATTR_SW_WAR
	.align		4
.L_25:
        /*00a8*/ 	.byte	0x04, 0x36
        /*00aa*/ 	.short	(.L_27 - .L_26)
.L_26:
        /*00ac*/ 	.word	0x00000008
.L_27:


//--------------------- .nv.callgraph             --------------------------
	.section	.nv.callgraph,"",@"SHT_CUDA_CALLGRAPH"
	.align	4
	.sectionentsize	8
	.align		4
        /*0000*/ 	.word	0x00000000
	.align		4
        /*0004*/ 	.word	0xffffffff
	.align		4
        /*0008*/ 	.word	0x00000000
	.align		4
        /*000c*/ 	.word	0xfffffffe
	.align		4
        /*0010*/ 	.word	0x00000000
	.align		4
        /*0014*/ 	.word	0xfffffffd
	.align		4
        /*0018*/ 	.word	0x00000000
	.align		4
        /*001c*/ 	.word	0xfffffffc


//--------------------- .text._Z6matmulPfjjS_jjS_ --------------------------
	.section	.text._Z6matmulPfjjS_jjS_,"ax",@progbits
	.align	128
        .global         _Z6matmulPfjjS_jjS_
        .type           _Z6matmulPfjjS_jjS_,@function
        .size           _Z6matmulPfjjS_jjS_,(.L_x_3 - _Z6matmulPfjjS_jjS_)
        .other          _Z6matmulPfjjS_jjS_,@"STO_CUDA_ENTRY STV_DEFAULT"
_Z6matmulPfjjS_jjS_:
.text._Z6matmulPfjjS_jjS_:
[----:B------:R-:W-:Y:S01]  /*0000*/  LDC R1, c[0x0][0x37c] ;  /* 0x0000df00ff017b82 */ /* 0x000fe20000000800 */
[----:B------:R-:W0:Y:S01]  /*0010*/  LDCU UR10, c[0x0][0x38c] ;  /* 0x00007180ff0a77ac */ /* 0x000e220008000800 */
[----:B------:R-:W1:Y:S01]  /*0020*/  S2R R19, SR_TID.X ;  /* 0x0000000000137919 */ /* 0x000e620000002100 */
[----:B------:R-:W-:Y:S01]  /*0030*/  HFMA2 R23, -RZ, RZ, 0, 0 ;  /* 0x00000000ff177431 */ /* 0x000fe200000001ff */
[----:B------:R-:W1:Y:S01]  /*0040*/  LDCU UR5, c[0x0][0x360] ;  /* 0x00006c00ff0577ac */ /* 0x000e620008000800 */
[----:B------:R-:W1:Y:S01]  /*0050*/  S2R R20, SR_CTAID.X ;  /* 0x0000000000147919 */ /* 0x000e620000002500 */
[----:B------:R-:W2:Y:S01]  /*0060*/  LDCU UR6, c[0x0][0x364] ;  /* 0x00006c80ff0677ac */ /* 0x000ea20008000800 */
[----:B------:R-:W2:Y:S01]  /*0070*/  S2R R17, SR_TID.Y ;  /* 0x0000000000117919 */ /* 0x000ea20000002200 */
[----:B------:R-:W3:Y:S01]  /*0080*/  LDCU UR14, c[0x0][0x39c] ;  /* 0x00007380ff0e77ac */ /* 0x000ee20008000800 */
[----:B------:R-:W2:Y:S01]  /*0090*/  S2R R18, SR_CTAID.Y ;  /* 0x0000000000127919 */ /* 0x000ea20000002600 */
[----:B------:R-:W4:Y:S01]  /*00a0*/  LDCU.64 UR8, c[0x0][0x358] ;  /* 0x00006b00ff0877ac */ /* 0x000f220008000a00 */
[----:B0-----:R-:W-:-:S04]  /*00b0*/  UIADD3 UR4, UPT, UPT, UR10, 0x1f, URZ ;  /* 0x0000001f0a047890 */ /* 0x001fc8000fffe0ff */
[----:B------:R-:W-:Y:S01]  /*00c0*/  UISETP.GE.U32.AND UP0, UPT, UR4, 0x20, UPT ;  /* 0x000000200400788c */ /* 0x000fe2000bf06070 */
[----:B-1----:R-:W-:Y:S02]  /*00d0*/  IMAD R20, R20, UR5, R19 ;  /* 0x0000000514147c24 */ /* 0x002fe4000f8e0213 */
[----:B--2---:R-:W-:-:S06]  /*00e0*/  IMAD R18, R18, UR6, R17 ;  /* 0x0000000612127c24 */ /* 0x004fcc000f8e0211 */
[----:B---34-:R-:W-:Y:S05]  /*00f0*/  BRA.U !UP0, `(.L_x_0) ;  /* 0x0000000508c47547 */ /* 0x018fea000b800000 */
[----:B------:R-:W0:Y:S01]  /*0100*/  S2UR UR7, SR_CgaCtaId ;  /* 0x00000000000779c3 */ /* 0x000e220000008800 */
[----:B------:R-:W1:Y:S01]  /*0110*/  LDCU UR12, c[0x0][0x388] ;  /* 0x00007100ff0c77ac */ /* 0x000e620008000800 */
[----:B------:R-:W-:Y:S01]  /*0120*/  MOV R23, RZ ;  /* 0x000000ff00177202 */ /* 0x000fe20000000f00 */
[----:B------:R-:W-:Y:S01]  /*0130*/  IMAD R7, R18, UR10, R19 ;  /* 0x0000000a12077c24 */ /* 0x000fe2000f8e0213 */
[----:B------:R-:W2:Y:S04]  /*0140*/  LDCU UR11, c[0x0][0x39c] ;  /* 0x00007380ff0b77ac */ /* 0x000ea80008000800 */
[----:B------:R-:W3:Y:S01]  /*0150*/  LDC.64 R4, c[0x0][0x398] ;  /* 0x0000e600ff047b82 */ /* 0x000ee20000000a00 */
[----:B------:R-:W-:Y:S01]  /*0160*/  UMOV UR5, 0x400 ;  /* 0x0000040000057882 */ /* 0x000fe20000000000 */
[----:B------:R-:W-:-:S02]  /*0170*/  USHF.R.U32.HI UR6, URZ, 0x5, UR4 ;  /* 0x00000005ff067899 */ /* 0x000fc40008011604 */
[----:B------:R-:W-:Y:S01]  /*0180*/  UIADD3 UR4, UPT, UPT, UR5, 0x1000, URZ ;  /* 0x0000100005047890 */ /* 0x000fe2000fffe0ff */
[----:B------:R-:W4:Y:S01]  /*0190*/  LDCU UR13, c[0x0][0x38c] ;  /* 0x00007180ff0d77ac */ /* 0x000f220008000800 */
[----:B------:R-:W-:Y:S01]  /*01a0*/  UIADD3 UR6, UPT, UPT, -UR6, URZ, URZ ;  /* 0x000000ff06067290 */ /* 0x000fe2000fffe1ff */
[----:B-1----:R-:W-:Y:S01]  /*01b0*/  ISETP.GE.U32.AND P1, PT, R18, UR12, PT ;  /* 0x0000000c12007c0c */ /* 0x002fe2000bf26070 */
[----:B--2---:R-:W-:Y:S01]  /*01c0*/  IMAD R16, R17, UR11, R20 ;  /* 0x0000000b11107c24 */ /* 0x004fe2000f8e0214 */
[----:B0-----:R-:W-:Y:S02]  /*01d0*/  ULEA UR5, UR7, UR5, 0x18 ;  /* 0x0000000507057291 */ /* 0x001fe4000f8ec0ff */
[----:B------:R-:W-:-:S04]  /*01e0*/  ULEA UR4, UR7, UR4, 0x18 ;  /* 0x0000000407047291 */ /* 0x000fc8000f8ec0ff */
[----:B------:R-:W-:Y:S02]  /*01f0*/  LEA R6, R17, UR5, 0x7 ;  /* 0x0000000511067c11 */ /* 0x000fe4000f8e38ff */
[C---:B------:R-:W-:Y:S02]  /*0200*/  LEA R0, R19.reuse, UR4, 0x2 ;  /* 0x0000000413007c11 */ /* 0x040fe4000f8e10ff */
[----:B------:R-:W-:Y:S02]  /*0210*/  LEA R3, R19, R6, 0x2 ;  /* 0x0000000613037211 */ /* 0x000fe400078e10ff */
[----:B----4-:R-:W-:-:S07]  /*0220*/  LEA R2, R17, R0, 0x7 ;  /* 0x0000000011027211 */ /* 0x010fce00078e38ff */
.L_x_1:
[----:B---3--:R-:W-:Y:S01]  /*0230*/  ISETP.GE.U32.AND P0, PT, R17, R4, PT ;  /* 0x000000041100720c */ /* 0x008fe20003f06070 */
[----:B------:R-:W-:Y:S01]  /*0240*/  HFMA2 R29, -RZ, RZ, 0, 0 ;  /* 0x00000000ff1d7431 */ /* 0x000fe200000001ff */
[----:B------:R-:W-:Y:S02]  /*0250*/  ISETP.GE.U32.OR P2, PT, R19, UR13, P1 ;  /* 0x0000000d13007c0c */ /* 0x000fe40008f46470 */
[----:B------:R-:W-:Y:S02]  /*0260*/  ISETP.GE.U32.OR P0, PT, R20, R5, P0 ;  /* 0x000000051400720c */ /* 0x000fe40000706470 */
[----:B------:R-:W-:-:S09]  /*0270*/  MOV R22, RZ ;  /* 0x000000ff00167202 */ /* 0x000fd20000000f00 */
[----:B------:R-:W0:Y:S08]  /*0280*/  @!P2 LDC.64 R10, c[0x0][0x380] ;  /* 0x0000e000ff0aab82 */ /* 0x000e300000000a00 */
[----:B------:R-:W1:Y:S01]  /*0290*/  @!P0 LDC.64 R8, c[0x0][0x390] ;  /* 0x0000e400ff088b82 */ /* 0x000e620000000a00 */
[----:B0-----:R-:W-:-:S05]  /*02a0*/  @!P2 IMAD.WIDE.U32 R10, R7, 0x4, R10 ;  /* 0x00000004070aa825 */ /* 0x001fca00078e000a */
[----:B------:R-:W2:Y:S01]  /*02b0*/  @!P2 LDG.E R22, desc[UR8][R10.64] ;  /* 0x000000080a16a981 */ /* 0x000ea2000c1e1900 */
[----:B-1----:R-:W-:-:S05]  /*02c0*/  @!P0 IMAD.WIDE.U32 R24, R16, 0x4, R8 ;  /* 0x0000000410188825 */ /* 0x002fca00078e0008 */
[----:B------:R-:W3:Y:S01]  /*02d0*/  @!P0 LDG.E R29, desc[UR8][R24.64] ;  /* 0x00000008181d8981 */ /* 0x000ee2000c1e1900 */
[----:B------:R-:W-:-:S04]  /*02e0*/  UIADD3 UR6, UPT, UPT, UR6, 0x1, URZ ;  /* 0x0000000106067890 */ /* 0x000fc8000fffe0ff */
[----:B------:R-:W-:Y:S01]  /*02f0*/  UISETP.NE.AND UP0, UPT, UR6, URZ, UPT ;  /* 0x000000ff0600728c */ /* 0x000fe2000bf05270 */
[----:B--2---:R-:W-:Y:S04]  /*0300*/  STS [R3], R22 ;  /* 0x0000001603007388 */ /* 0x004fe80000000800 */
[----:B---3--:R-:W-:Y:S01]  /*0310*/  STS [R2], R29 ;  /* 0x0000001d02007388 */ /* 0x008fe20000000800 */
[----:B------:R-:W-:Y:S06]  /*0320*/  BAR.SYNC.DEFER_BLOCKING 0x0 ;  /* 0x0000000000007b1d */ /* 0x000fec0000010000 */
[----:B------:R-:W-:Y:S04]  /*0330*/  LDS R26, [R0] ;  /* 0x00000000001a7984 */ /* 0x000fe80000000800 */
[----:B------:R-:W0:Y:S04]  /*0340*/  LDS.128 R12, [R6] ;  /* 0x00000000060c7984 */ /* 0x000e280000000c00 */
[----:B------:R-:W1:Y:S04]  /*0350*/  LDS R25, [R0+0x80] ;  /* 0x0000800000197984 */ /* 0x000e680000000800 */
[----:B------:R-:W2:Y:S04]  /*0360*/  LDS R27, [R0+0x100] ;  /* 0x00010000001b7984 */ /* 0x000ea80000000800 */
[----:B------:R-:W3:Y:S04]  /*0370*/  LDS R28, [R0+0x180] ;  /* 0x00018000001c7984 */ /* 0x000ee80000000800 */
[----:B------:R-:W-:Y:S04]  /*0380*/  LDS R21, [R0+0x200] ;  /* 0x0002000000157984 */ /* 0x000fe80000000800 */
[----:B------:R-:W4:Y:S04]  /*0390*/  LDS.128 R8, [R6+0x10] ;  /* 0x0000100006087984 */ /* 0x000f280000000c00 */
[----:B------:R-:W5:Y:S04]  /*03a0*/  LDS R22, [R0+0x280] ;  /* 0x0002800000167984 */ /* 0x000f680000000800 */
[----:B------:R-:W-:Y:S01]  /*03b0*/  LDS R24, [R0+0x480] ;  /* 0x0004800000187984 */ /* 0x000fe20000000800 */
[----:B0-----:R-:W-:-:S03]  /*03c0*/  FFMA R12, R12, R26, R23 ;  /* 0x0000001a0c0c7223 */ /* 0x001fc60000000017 */
[----:B------:R-:W0:Y:S04]  /*03d0*/  LDS R23, [R0+0x300] ;  /* 0x0003000000177984 */ /* 0x000e280000000800 */
[----:B------:R-:W0:Y:S01]  /*03e0*/  LDS R26, [R0+0x380] ;  /* 0x00038000001a7984 */ /* 0x000e220000000800 */
[----:B-1----:R-:W-:-:S03]  /*03f0*/  FFMA R12, R25, R13, R12 ;  /* 0x0000000d190c7223 */ /* 0x002fc6000000000c */
[----:B------:R-:W-:Y:S01]  /*0400*/  LDS R25, [R0+0x400] ;  /* 0x0004000000197984 */ /* 0x000fe20000000800 */
[----:B--2---:R-:W-:-:S04]  /*0410*/  FFMA R27, R27, R14, R12 ;  /* 0x0000000e1b1b7223 */ /* 0x004fc8000000000c */
[----:B---3--:R-:W-:Y:S02]  /*0420*/  FFMA R27, R28, R15, R27 ;  /* 0x0000000f1c1b7223 */ /* 0x008fe4000000001b */
[----:B------:R-:W1:Y:S02]  /*0430*/  LDS.128 R12, [R6+0x20] ;  /* 0x00002000060c7984 */ /* 0x000e640000000c00 */
[----:B----4-:R-:W-:Y:S02]  /*0440*/  FFMA R21, R8, R21, R27 ;  /* 0x0000001508157223 */ /* 0x010fe4000000001b */
[----:B------:R-:W-:Y:S02]  /*0450*/  LDS R28, [R0+0x580] ;  /* 0x00058000001c7984 */ /* 0x000fe40000000800 */
[----:B-----5:R-:W-:Y:S02]  /*0460*/  FFMA R22, R22, R9, R21 ;  /* 0x0000000916167223 */ /* 0x020fe40000000015 */
[----:B------:R-:W2:Y:S02]  /*0470*/  LDS R21, [R0+0x500] ;  /* 0x0005000000157984 */ /* 0x000ea40000000800 */
[----:B0-----:R-:W-:-:S02]  /*0480*/  FFMA R23, R23, R10, R22 ;  /* 0x0000000a17177223 */ /* 0x001fc40000000016 */
[----:B------:R-:W-:Y:S02]  /*0490*/  LDS R22, [R0+0x680] ;  /* 0x0006800000167984 */ /* 0x000fe40000000800 */
[----:B------:R-:W-:Y:S02]  /*04a0*/  FFMA R27, R26, R11, R23 ;  /* 0x0000000b1a1b7223 */ /* 0x000fe40000000017 */
[----:B------:R-:W-:Y:S04]  /*04b0*/  LDS R23, [R0+0x600] ;  /* 0x0006000000177984 */ /* 0x000fe80000000800 */
[----:B------:R-:W0:Y:S04]  /*04c0*/  LDS.128 R8, [R6+0x30] ;  /* 0x0000300006087984 */ /* 0x000e280000000c00 */
[----:B------:R-:W-:Y:S01]  /*04d0*/  LDS R26, [R0+0x780] ;  /* 0x00078000001a7984 */ /* 0x000fe20000000800 */
[----:B-1----:R-:W-:-:S04]  /*04e0*/  FFMA R25, R12, R25, R27 ;  /* 0x000000190c197223 */ /* 0x002fc8000000001b */
[----:B------:R-:W-:Y:S02]  /*04f0*/  FFMA R24, R24, R13, R25 ;  /* 0x0000000d18187223 */ /* 0x000fe40000000019 */
[----:B------:R-:W1:Y:S02]  /*0500*/  LDS R25, [R0+0x700] ;  /* 0x0007000000197984 */ /* 0x000e640000000800 */
[----:B--2---:R-:W-:Y:S02]  /*0510*/  FFMA R21, R21, R14, R24 ;  /* 0x0000000e15157223 */ /* 0x004fe40000000018 */
[----:B------:R-:W-:Y:S02]  /*0520*/  LDS R24, [R0+0x880] ;  /* 0x0008800000187984 */ /* 0x000fe40000000800 */
[----:B------:R-:W-:Y:S02]  /*0530*/  FFMA R27, R28, R15, R21 ;  /* 0x0000000f1c1b7223 */ /* 0x000fe40000000015 */
[----:B------:R-:W-:Y:S04]  /*0540*/  LDS R21, [R0+0x800] ;  /* 0x0008000000157984 */ /* 0x000fe80000000800 */
[----:B------:R-:W2:Y:S04]  /*0550*/  LDS.128 R12, [R6+0x40] ;  /* 0x00004000060c7984 */ /* 0x000ea80000000c00 */
[----:B------:R-:W-:Y:S01]  /*0560*/  LDS R28, [R0+0x980] ;  /* 0x00098000001c7984 */ /* 0x000fe20000000800 */
[----:B0-----:R-:W-:-:S03]  /*0570*/  FFMA R23, R8, R23, R27 ;  /* 0x0000001708177223 */ /* 0x001fc6000000001b */
[----:B------:R-:W0:Y:S01]  /*0580*/  LDS R27, [R0+0x900] ;  /* 0x00090000001b7984 */ /* 0x000e220000000800 */
[----:B------:R-:W-:-:S03]  /*0590*/  FFMA R22, R22, R9, R23 ;  /* 0x0000000916167223 */ /* 0x000fc60000000017 */
[----:B------:R-:W-:Y:S01]  /*05a0*/  LDS R23, [R0+0xa00] ;  /* 0x000a000000177984 */ /* 0x000fe20000000800 */
[----:B-1----:R-:W-:-:S03]  /*05b0*/  FFMA R25, R25, R10, R22 ;  /* 0x0000000a19197223 */ /* 0x002fc60000000016 */
[----:B------:R-:W-:Y:S01]  /*05c0*/  LDS R22, [R0+0xa80] ;  /* 0x000a800000167984 */ /* 0x000fe20000000800 */
[----:B------:R-:W-:-:S03]  /*05d0*/  FFMA R25, R26, R11, R25 ;  /* 0x0000000b1a197223 */ /* 0x000fc60000000019 */
[----:B------:R-:W1:Y:S04]  /*05e0*/  LDS.128 R8, [R6+0x50] ;  /* 0x0000500006087984 */ /* 0x000e680000000c00 */
[----:B------:R-:W-:Y:S01]  /*05f0*/  LDS R26, [R0+0xb80] ;  /* 0x000b8000001a7984 */ /* 0x000fe20000000800 */
[----:B--2---:R-:W-:-:S03]  /*0600*/  FFMA R21, R12, R21, R25 ;  /* 0x000000150c157223 */ /* 0x004fc60000000019 */
[----:B------:R-:W-:Y:S01]  /*0610*/  LDS R25, [R0+0xc00] ;  /* 0x000c000000197984 */ /* 0x000fe20000000800 */
[----:B------:R-:W-:-:S03]  /*0620*/  FFMA R24, R24, R13, R21 ;  /* 0x0000000d18187223 */ /* 0x000fc60000000015 */
[----:B------:R-:W2:Y:S01]  /*0630*/  LDS R21, [R0+0xb00] ;  /* 0x000b000000157984 */ /* 0x000ea20000000800 */
[----:B0-----:R-:W-:-:S03]  /*0640*/  FFMA R27, R27, R14, R24 ;  /* 0x0000000e1b1b7223 */ /* 0x001fc60000000018 */
[----:B------:R-:W-:Y:S01]  /*0650*/  LDS R24, [R0+0xc80] ;  /* 0x000c800000187984 */ /* 0x000fe20000000800 */
[----:B------:R-:W-:-:S03]  /*0660*/  FFMA R27, R28, R15, R27 ;  /* 0x0000000f1c1b7223 */ /* 0x000fc6000000001b */
[----:B------:R-:W0:Y:S04]  /*0670*/  LDS.128 R12, [R6+0x60] ;  /* 0x00006000060c7984 */ /* 0x000e280000000c00 */
[----:B------:R-:W-:Y:S01]  /*0680*/  LDS R28, [R0+0xf00] ;  /* 0x000f0000001c7984 */ /* 0x000fe20000000800 */
[----:B-1----:R-:W-:-:S04]  /*0690*/  FFMA R23, R8, R23, R27 ;  /* 0x0000001708177223 */ /* 0x002fc8000000001b */
[----:B------:R-:W-:Y:S02]  /*06a0*/  FFMA R22, R22, R9, R23 ;  /* 0x0000000916167223 */ /* 0x000fe40000000017 */
[----:B------:R-:W1:Y:S02]  /*06b0*/  LDS R23, [R0+0xd00] ;  /* 0x000d000000177984 */ /* 0x000e640000000800 */
[----:B--2---:R-:W-:Y:S02]  /*06c0*/  FFMA R21, R21, R10, R22 ;  /* 0x0000000a15157223 */ /* 0x004fe40000000016 */
[----:B------:R-:W2:Y:S02]  /*06d0*/  LDS R22, [R0+0xd80] ;  /* 0x000d800000167984 */ /* 0x000ea40000000800 */
[----:B------:R-:W-:Y:S02]  /*06e0*/  FFMA R27, R26, R11, R21 ;  /* 0x0000000b1a1b7223 */ /* 0x000fe40000000015 */
[----:B------:R-:W-:Y:S04]  /*06f0*/  LDS R21, [R0+0xe00] ;  /* 0x000e000000157984 */ /* 0x000fe80000000800 */
[----:B------:R-:W3:Y:S01]  /*0700*/  LDS.128 R8, [R6+0x70] ;  /* 0x0000700006087984 */ /* 0x000ee20000000c00 */
[----:B0-----:R-:W-:-:S03]  /*0710*/  FFMA R25, R12, R25, R27 ;  /* 0x000000190c197223 */ /* 0x001fc6000000001b */
[----:B------:R-:W0:Y:S01]  /*0720*/  LDS R12, [R0+0xe80] ;  /* 0x000e8000000c7984 */ /* 0x000e220000000800 */
[----:B------:R-:W-:-:S03]  /*0730*/  FFMA R26, R24, R13, R25 ;  /* 0x0000000d181a7223 */ /* 0x000fc60000000019 */
[----:B------:R-:W4:Y:S01]  /*0740*/  LDS R24, [R0+0xf80] ;  /* 0x000f800000187984 */ /* 0x000f220000000800 */
[----:B-1----:R-:W-:-:S04]  /*0750*/  FFMA R23, R23, R14, R26 ;  /* 0x0000000e17177223 */ /* 0x002fc8000000001a */
[----:B--2---:R-:W-:-:S04]  /*0760*/  FFMA R15, R22, R15, R23 ;  /* 0x0000000f160f7223 */ /* 0x004fc80000000017 */
[----:B---3--:R-:W-:Y:S01]  /*0770*/  FFMA R15, R8, R21, R15 ;  /* 0x00000015080f7223 */ /* 0x008fe2000000000f */
[----:B------:R-:W-:-:S03]  /*0780*/  IADD3 R17, PT, PT, R17, 0x20, RZ ;  /* 0x0000002011117810 */ /* 0x000fc60007ffe0ff */
[----:B0-----:R-:W-:-:S04]  /*0790*/  FFMA R9, R12, R9, R15 ;  /* 0x000000090c097223 */ /* 0x001fc8000000000f */
[----:B------:R-:W-:Y:S01]  /*07a0*/  FFMA R9, R28, R10, R9 ;  /* 0x0000000a1c097223 */ /* 0x000fe20000000009 */
[----:B------:R-:W-:Y:S02]  /*07b0*/  IADD3 R19, PT, PT, R19, 0x20, RZ ;  /* 0x0000002013137810 */ /* 0x000fe40007ffe0ff */
[----:B------:R-:W-:Y:S01]  /*07c0*/  IADD3 R7, PT, PT, R7, 0x20, RZ ;  /* 0x0000002007077810 */ /* 0x000fe20007ffe0ff */
[----:B----4-:R-:W-:Y:S01]  /*07d0*/  FFMA R23, R24, R11, R9 ;  /* 0x0000000b18177223 */ /* 0x010fe20000000009 */
[----:B------:R-:W-:Y:S01]  /*07e0*/  LEA R16, R5, R16, 0x5 ;  /* 0x0000001005107211 */ /* 0x000fe200078e28ff */
[----:B------:R-:W-:Y:S06]  /*07f0*/  BAR.SYNC.DEFER_BLOCKING 0x0 ;  /* 0x0000000000007b1d */ /* 0x000fec0000010000 */
[----:B------:R-:W-:Y:S05]  /*0800*/  BRA.U UP0, `(.L_x_1) ;  /* 0xfffffff900887547 */ /* 0x000fea000b83ffff */
.L_x_0:
[----:B------:R-:W0:Y:S01]  /*0810*/  LDCU UR4, c[0x0][0x388] ;  /* 0x00007100ff0477ac */ /* 0x000e220008000800 */
[----:B------:R-:W-:-:S04]  /*0820*/  ISETP.GE.U32.AND P0, PT, R20, UR14, PT ;  /* 0x0000000e14007c0c */ /* 0x000fc8000bf06070 */
[----:B0-----:R-:W-:-:S13]  /*0830*/  ISETP.GE.U32.OR P0, PT, R18, UR4, P0 ;  /* 0x0000000412007c0c */ /* 0x001fda0008706470 */
[----:B------:R-:W-:Y:S05]  /*0840*/  @P0 EXIT ;  /* 0x000000000000094d */ /* 0x000fea0003800000 */
[----:B------:R-:W0:Y:S01]  /*0850*/  LDC.64 R2, c[0x0][0x3a0] ;  /* 0x0000e800ff027b82 */ /* 0x000e220000000a00 */
[----:B------:R-:W-:-:S04]  /*0860*/  IMAD R5, R18, UR14, R20 ;  /* 0x0000000e12057c24 */ /* 0x000fc8000f8e0214 */
[----:B0-----:R-:W-:-:S05]  /*0870*/  IMAD.WIDE.U32 R2, R5, 0x4, R2 ;  /* 0x0000000405027825 */ /* 0x001fca00078e0002 */
[----:B------:R-:W-:Y:S01]  /*0880*/  STG.E desc[UR8][R2.64], R23 ;  /* 0x0000001702007986 */ /* 0x000fe2000c101908 */
[----:B------:R-:W-:Y:S05]  /*0890*/  EXIT ;  /* 0x000000000000794d */ /* 0x000fea0003800000 */
.L_x_2:
[----:B------:R-:W-:-:S00]  /*08a0*/  BRA `(.L_x_2) ;  /* 0xfffffffc00fc7947 */ /* 0x000fc0000383ffff */
[----:B------:R-:W-:-:S00]  /*08b0*/  NOP ;  /* 0x0000000000007918 */ /* 0x000fc00000000000 */
        /* <DEDUP_REMOVED lines=12> */
.L_x_3:


//--------------------- .nv.shared._Z6matmulPfjjS_jjS_ --------------------------
	.section	.nv.shared._Z6matmulPfjjS_jjS_,"aw",@nobits
	.sectionflags	@""
	.align	4
.nv.shared._Z6matmulPfjjS_jjS_:
	.zero		9216


//--------------------- .nv.shared.reserved.0     --------------------------
	.section	.nv.shared.reserved.0,"aw",@nobits
	.weak		__nv_reservedSMEM_offset_0_alias
	.size		__nv_reservedSMEM_offset_0_alias, 0, 64
	.other		__nv_reservedSMEM_offset_0_alias,@"STO_CUDA_RESERVED_SHARED STV_DEFAULT"
__nv_reservedSMEM_offset_0_alias:
	.zero		0
	.zero		64


//--------------------- .nv.constant0._Z6matmulPfjjS_jjS_ --------------------------
	.section	.nv.constant0._Z6matmulPfjjS_jjS_,"a",@progbits
	.sectionflags	@""
	.align	4
.nv.constant0._Z6matmulPfjjS_jjS_:
	.zero		936


//--------------------- SYMBOLS --------------------------

	.type		.nv.reservedSmem.offset0,@object
	.size		.nv.reservedSmem.offset0,0x4
	.type		.nv.reservedSmem.cap,@object
	.size		.nv.reservedSmem.cap,0x4
